//
// Generated by NVIDIA NVVM Compiler
//
// Compiler Build ID: CL-36424714
// Cuda compilation tools, release 13.0, V13.0.88
// Based on NVVM 20.0.0
//

.version 9.0
.target sm_100
.address_size 64

	// .globl	_Z21tiled_matrix_multiplyPfS_S_i
// _ZZ21tiled_matrix_multiplyPfS_S_iE5tileA has been demoted
// _ZZ21tiled_matrix_multiplyPfS_S_iE5tileB has been demoted

.visible .entry _Z21tiled_matrix_multiplyPfS_S_i(
	.param .u64 .ptr .align 1 _Z21tiled_matrix_multiplyPfS_S_i_param_0,
	.param .u64 .ptr .align 1 _Z21tiled_matrix_multiplyPfS_S_i_param_1,
	.param .u64 .ptr .align 1 _Z21tiled_matrix_multiplyPfS_S_i_param_2,
	.param .u32 _Z21tiled_matrix_multiplyPfS_S_i_param_3
)
{
	.reg .pred 	%p<10>;
	.reg .b32 	%r<119>;
	.reg .b32 	%f<143>;
	.reg .b64 	%rd<48>;
	// demoted variable
	.shared .align 4 .b8 _ZZ21tiled_matrix_multiplyPfS_S_iE5tileA[16];
	// demoted variable
	.shared .align 4 .b8 _ZZ21tiled_matrix_multiplyPfS_S_iE5tileB[16];
	ld.param.u64 	%rd4, [_Z21tiled_matrix_multiplyPfS_S_i_param_0];
	ld.param.u64 	%rd5, [_Z21tiled_matrix_multiplyPfS_S_i_param_1];
	ld.param.u32 	%r49, [_Z21tiled_matrix_multiplyPfS_S_i_param_3];
	cvta.to.global.u64 	%rd1, %rd5;
	cvta.to.global.u64 	%rd2, %rd4;
	mov.u32 	%r1, %tid.x;
	mov.u32 	%r2, %tid.y;
	mov.u32 	%r50, %ctaid.x;
	mov.u32 	%r51, %ctaid.y;
	shl.b32 	%r52, %r51, 1;
	add.s32 	%r3, %r52, %r2;
	shl.b32 	%r4, %r50, 1;
	add.s32 	%r5, %r4, %r1;
	shr.u32 	%r53, %r49, 31;
	add.s32 	%r54, %r49, %r53;
	shr.s32 	%r6, %r54, 1;
	setp.lt.s32 	%p1, %r49, 2;
	mov.f32 	%f142, 0f00000000;
	@%p1 bra 	$L__BB0_12;
	mad.lo.s32 	%r7, %r49, %r3, %r1;
	shl.b32 	%r56, %r2, 3;
	mov.u32 	%r57, _ZZ21tiled_matrix_multiplyPfS_S_iE5tileA;
	add.s32 	%r8, %r57, %r56;
	shl.b32 	%r58, %r1, 2;
	add.s32 	%r9, %r8, %r58;
	mov.u32 	%r59, _ZZ21tiled_matrix_multiplyPfS_S_iE5tileB;
	add.s32 	%r11, %r59, %r58;
	add.s32 	%r10, %r11, %r56;
	add.s32 	%r60, %r6, -1;
	setp.lt.u32 	%p2, %r60, 7;
	mov.f32 	%f142, 0f00000000;
	mov.b32 	%r117, 0;
	@%p2 bra 	$L__BB0_4;
	and.b32  	%r61, %r6, 1073741816;
	neg.s32 	%r115, %r61;
	add.s32 	%r62, %r2, 14;
	mad.lo.s32 	%r63, %r49, %r62, %r1;
	add.s32 	%r113, %r63, %r4;
	add.s32 	%r64, %r2, 12;
	mad.lo.s32 	%r65, %r49, %r64, %r1;
	add.s32 	%r112, %r65, %r4;
	add.s32 	%r66, %r2, 10;
	mad.lo.s32 	%r67, %r49, %r66, %r1;
	add.s32 	%r111, %r67, %r4;
	add.s32 	%r68, %r2, 8;
	mad.lo.s32 	%r69, %r49, %r68, %r1;
	add.s32 	%r110, %r69, %r4;
	add.s32 	%r70, %r2, 6;
	mad.lo.s32 	%r71, %r49, %r70, %r1;
	add.s32 	%r109, %r71, %r4;
	add.s32 	%r72, %r2, 4;
	mad.lo.s32 	%r73, %r49, %r72, %r1;
	add.s32 	%r108, %r73, %r4;
	add.s32 	%r74, %r2, 2;
	mad.lo.s32 	%r75, %r49, %r74, %r1;
	add.s32 	%r107, %r75, %r4;
	mad.lo.s32 	%r76, %r2, %r49, %r1;
	add.s32 	%r106, %r76, %r4;
	mov.f32 	%f142, 0f00000000;
	mov.u32 	%r114, %r7;
$L__BB0_3:
	.pragma "nounroll";
	and.b32  	%r117, %r6, 1073741816;
	mul.wide.s32 	%rd6, %r114, 4;
	add.s64 	%rd7, %rd2, %rd6;
	ld.global.f32 	%f17, [%rd7];
	st.shared.f32 	[%r9], %f17;
	mul.wide.u32 	%rd8, %r106, 4;
	add.s64 	%rd9, %rd1, %rd8;
	ld.global.f32 	%f18, [%rd9];
	st.shared.f32 	[%r10], %f18;
	bar.sync 	0;
	ld.shared.f32 	%f19, [%r8];
	ld.shared.f32 	%f20, [%r11];
	fma.rn.f32 	%f21, %f19, %f20, %f142;
	ld.shared.f32 	%f22, [%r8+4];
	ld.shared.f32 	%f23, [%r11+8];
	fma.rn.f32 	%f24, %f22, %f23, %f21;
	bar.sync 	0;
	ld.global.f32 	%f25, [%rd7+8];
	st.shared.f32 	[%r9], %f25;
	mul.wide.u32 	%rd10, %r107, 4;
	add.s64 	%rd11, %rd1, %rd10;
	ld.global.f32 	%f26, [%rd11];
	st.shared.f32 	[%r10], %f26;
	bar.sync 	0;
	ld.shared.f32 	%f27, [%r8];
	ld.shared.f32 	%f28, [%r11];
	fma.rn.f32 	%f29, %f27, %f28, %f24;
	ld.shared.f32 	%f30, [%r8+4];
	ld.shared.f32 	%f31, [%r11+8];
	fma.rn.f32 	%f32, %f30, %f31, %f29;
	bar.sync 	0;
	ld.global.f32 	%f33, [%rd7+16];
	st.shared.f32 	[%r9], %f33;
	mul.wide.u32 	%rd12, %r108, 4;
	add.s64 	%rd13, %rd1, %rd12;
	ld.global.f32 	%f34, [%rd13];
	st.shared.f32 	[%r10], %f34;
	bar.sync 	0;
	ld.shared.f32 	%f35, [%r8];
	ld.shared.f32 	%f36, [%r11];
	fma.rn.f32 	%f37, %f35, %f36, %f32;
	ld.shared.f32 	%f38, [%r8+4];
	ld.shared.f32 	%f39, [%r11+8];
	fma.rn.f32 	%f40, %f38, %f39, %f37;
	bar.sync 	0;
	ld.global.f32 	%f41, [%rd7+24];
	st.shared.f32 	[%r9], %f41;
	mul.wide.u32 	%rd14, %r109, 4;
	add.s64 	%rd15, %rd1, %rd14;
	ld.global.f32 	%f42, [%rd15];
	st.shared.f32 	[%r10], %f42;
	bar.sync 	0;
	ld.shared.f32 	%f43, [%r8];
	ld.shared.f32 	%f44, [%r11];
	fma.rn.f32 	%f45, %f43, %f44, %f40;
	ld.shared.f32 	%f46, [%r8+4];
	ld.shared.f32 	%f47, [%r11+8];
	fma.rn.f32 	%f48, %f46, %f47, %f45;
	bar.sync 	0;
	ld.global.f32 	%f49, [%rd7+32];
	st.shared.f32 	[%r9], %f49;
	mul.wide.u32 	%rd16, %r110, 4;
	add.s64 	%rd17, %rd1, %rd16;
	ld.global.f32 	%f50, [%rd17];
	st.shared.f32 	[%r10], %f50;
	bar.sync 	0;
	ld.shared.f32 	%f51, [%r8];
	ld.shared.f32 	%f52, [%r11];
	fma.rn.f32 	%f53, %f51, %f52, %f48;
	ld.shared.f32 	%f54, [%r8+4];
	ld.shared.f32 	%f55, [%r11+8];
	fma.rn.f32 	%f56, %f54, %f55, %f53;
	bar.sync 	0;
	ld.global.f32 	%f57, [%rd7+40];
	st.shared.f32 	[%r9], %f57;
	mul.wide.u32 	%rd18, %r111, 4;
	add.s64 	%rd19, %rd1, %rd18;
	ld.global.f32 	%f58, [%rd19];
	st.shared.f32 	[%r10], %f58;
	bar.sync 	0;
	ld.shared.f32 	%f59, [%r8];
	ld.shared.f32 	%f60, [%r11];
	fma.rn.f32 	%f61, %f59, %f60, %f56;
	ld.shared.f32 	%f62, [%r8+4];
	ld.shared.f32 	%f63, [%r11+8];
	fma.rn.f32 	%f64, %f62, %f63, %f61;
	bar.sync 	0;
	ld.global.f32 	%f65, [%rd7+48];
	st.shared.f32 	[%r9], %f65;
	mul.wide.u32 	%rd20, %r112, 4;
	add.s64 	%rd21, %rd1, %rd20;
	ld.global.f32 	%f66, [%rd21];
	st.shared.f32 	[%r10], %f66;
	bar.sync 	0;
	ld.shared.f32 	%f67, [%r8];
	ld.shared.f32 	%f68, [%r11];
	fma.rn.f32 	%f69, %f67, %f68, %f64;
	ld.shared.f32 	%f70, [%r8+4];
	ld.shared.f32 	%f71, [%r11+8];
	fma.rn.f32 	%f72, %f70, %f71, %f69;
	bar.sync 	0;
	ld.global.f32 	%f73, [%rd7+56];
	st.shared.f32 	[%r9], %f73;
	mul.wide.u32 	%rd22, %r113, 4;
	add.s64 	%rd23, %rd1, %rd22;
	ld.global.f32 	%f74, [%rd23];
	st.shared.f32 	[%r10], %f74;
	bar.sync 	0;
	ld.shared.f32 	%f75, [%r8];
	ld.shared.f32 	%f76, [%r11];
	fma.rn.f32 	%f77, %f75, %f76, %f72;
	ld.shared.f32 	%f78, [%r8+4];
	ld.shared.f32 	%f79, [%r11+8];
	fma.rn.f32 	%f142, %f78, %f79, %f77;
	bar.sync 	0;
	add.s32 	%r115, %r115, 8;
	add.s32 	%r114, %r114, 16;
	shl.b32 	%r77, %r49, 4;
	add.s32 	%r113, %r113, %r77;
	add.s32 	%r112, %r112, %r77;
	add.s32 	%r111, %r111, %r77;
	add.s32 	%r110, %r110, %r77;
	add.s32 	%r109, %r109, %r77;
	add.s32 	%r108, %r108, %r77;
	add.s32 	%r107, %r107, %r77;
	add.s32 	%r106, %r106, %r77;
	setp.ne.s32 	%p3, %r115, 0;
	@%p3 bra 	$L__BB0_3;
$L__BB0_4:
	and.b32  	%r43, %r6, 7;
	setp.eq.s32 	%p4, %r43, 0;
	@%p4 bra 	$L__BB0_12;
	and.b32  	%r44, %r6, 3;
	setp.lt.u32 	%p5, %r43, 4;
	@%p5 bra 	$L__BB0_7;
	shl.b32 	%r78, %r117, 1;
	add.s32 	%r79, %r7, %r78;
	mul.wide.s32 	%rd24, %r79, 4;
	add.s64 	%rd25, %rd2, %rd24;
	ld.global.f32 	%f81, [%rd25];
	st.shared.f32 	[%r9], %f81;
	add.s32 	%r80, %r78, %r2;
	mad.lo.s32 	%r81, %r80, %r49, %r5;
	mul.wide.u32 	%rd26, %r81, 4;
	add.s64 	%rd27, %rd1, %rd26;
	ld.global.f32 	%f82, [%rd27];
	st.shared.f32 	[%r10], %f82;
	bar.sync 	0;
	ld.shared.f32 	%f83, [%r8];
	ld.shared.f32 	%f84, [%r11];
	fma.rn.f32 	%f85, %f83, %f84, %f142;
	ld.shared.f32 	%f86, [%r8+4];
	ld.shared.f32 	%f87, [%r11+8];
	fma.rn.f32 	%f88, %f86, %f87, %f85;
	bar.sync 	0;
	ld.global.f32 	%f89, [%rd25+8];
	st.shared.f32 	[%r9], %f89;
	add.s32 	%r82, %r80, 2;
	mad.lo.s32 	%r83, %r82, %r49, %r5;
	mul.wide.u32 	%rd28, %r83, 4;
	add.s64 	%rd29, %rd1, %rd28;
	ld.global.f32 	%f90, [%rd29];
	st.shared.f32 	[%r10], %f90;
	bar.sync 	0;
	ld.shared.f32 	%f91, [%r8];
	ld.shared.f32 	%f92, [%r11];
	fma.rn.f32 	%f93, %f91, %f92, %f88;
	ld.shared.f32 	%f94, [%r8+4];
	ld.shared.f32 	%f95, [%r11+8];
	fma.rn.f32 	%f96, %f94, %f95, %f93;
	bar.sync 	0;
	ld.global.f32 	%f97, [%rd25+16];
	st.shared.f32 	[%r9], %f97;
	add.s32 	%r84, %r80, 4;
	mad.lo.s32 	%r85, %r84, %r49, %r5;
	mul.wide.u32 	%rd30, %r85, 4;
	add.s64 	%rd31, %rd1, %rd30;
	ld.global.f32 	%f98, [%rd31];
	st.shared.f32 	[%r10], %f98;
	bar.sync 	0;
	ld.shared.f32 	%f99, [%r8];
	ld.shared.f32 	%f100, [%r11];
	fma.rn.f32 	%f101, %f99, %f100, %f96;
	ld.shared.f32 	%f102, [%r8+4];
	ld.shared.f32 	%f103, [%r11+8];
	fma.rn.f32 	%f104, %f102, %f103, %f101;
	bar.sync 	0;
	ld.global.f32 	%f105, [%rd25+24];
	st.shared.f32 	[%r9], %f105;
	add.s32 	%r86, %r80, 6;
	mad.lo.s32 	%r87, %r86, %r49, %r5;
	mul.wide.u32 	%rd32, %r87, 4;
	add.s64 	%rd33, %rd1, %rd32;
	ld.global.f32 	%f106, [%rd33];
	st.shared.f32 	[%r10], %f106;
	bar.sync 	0;
	ld.shared.f32 	%f107, [%r8];
	ld.shared.f32 	%f108, [%r11];
	fma.rn.f32 	%f109, %f107, %f108, %f104;
	ld.shared.f32 	%f110, [%r8+4];
	ld.shared.f32 	%f111, [%r11+8];
	fma.rn.f32 	%f142, %f110, %f111, %f109;
	bar.sync 	0;
	sub.s32 	%r88, %r78, %r117;
	add.s32 	%r117, %r88, 4;
$L__BB0_7:
	setp.eq.s32 	%p6, %r44, 0;
	@%p6 bra 	$L__BB0_12;
	setp.eq.s32 	%p7, %r44, 1;
	@%p7 bra 	$L__BB0_10;
	shl.b32 	%r89, %r117, 1;
	add.s32 	%r90, %r7, %r89;
	mul.wide.s32 	%rd34, %r90, 4;
	add.s64 	%rd35, %rd2, %rd34;
	ld.global.f32 	%f113, [%rd35];
	st.shared.f32 	[%r9], %f113;
	add.s32 	%r91, %r89, %r2;
	mad.lo.s32 	%r92, %r91, %r49, %r5;
	mul.wide.u32 	%rd36, %r92, 4;
	add.s64 	%rd37, %rd1, %rd36;
	ld.global.f32 	%f114, [%rd37];
	st.shared.f32 	[%r10], %f114;
	bar.sync 	0;
	ld.shared.f32 	%f115, [%r8];
	ld.shared.f32 	%f116, [%r11];
	fma.rn.f32 	%f117, %f115, %f116, %f142;
	ld.shared.f32 	%f118, [%r8+4];
	ld.shared.f32 	%f119, [%r11+8];
	fma.rn.f32 	%f120, %f118, %f119, %f117;
	bar.sync 	0;
	ld.global.f32 	%f121, [%rd35+8];
	st.shared.f32 	[%r9], %f121;
	add.s32 	%r93, %r91, 2;
	mad.lo.s32 	%r94, %r93, %r49, %r5;
	mul.wide.u32 	%rd38, %r94, 4;
	add.s64 	%rd39, %rd1, %rd38;
	ld.global.f32 	%f122, [%rd39];
	st.shared.f32 	[%r10], %f122;
	bar.sync 	0;
	ld.shared.f32 	%f123, [%r8];
	ld.shared.f32 	%f124, [%r11];
	fma.rn.f32 	%f125, %f123, %f124, %f120;
	ld.shared.f32 	%f126, [%r8+4];
	ld.shared.f32 	%f127, [%r11+8];
	fma.rn.f32 	%f142, %f126, %f127, %f125;
	bar.sync 	0;
	sub.s32 	%r95, %r89, %r117;
	add.s32 	%r117, %r95, 2;
$L__BB0_10:
	and.b32  	%r96, %r6, 1;
	setp.eq.b32 	%p8, %r96, 1;
	not.pred 	%p9, %p8;
	@%p9 bra 	$L__BB0_12;
	shl.b32 	%r97, %r117, 1;
	add.s32 	%r98, %r7, %r97;
	mul.wide.s32 	%rd40, %r98, 4;
	add.s64 	%rd41, %rd2, %rd40;
	ld.global.f32 	%f128, [%rd41];
	st.shared.f32 	[%r9], %f128;
	add.s32 	%r99, %r97, %r2;
	mad.lo.s32 	%r100, %r99, %r49, %r5;
	mul.wide.u32 	%rd42, %r100, 4;
	add.s64 	%rd43, %rd1, %rd42;
	ld.global.f32 	%f129, [%rd43];
	st.shared.f32 	[%r10], %f129;
	bar.sync 	0;
	ld.shared.f32 	%f130, [%r8];
	ld.shared.f32 	%f131, [%r11];
	fma.rn.f32 	%f132, %f130, %f131, %f142;
	ld.shared.f32 	%f133, [%r8+4];
	ld.shared.f32 	%f134, [%r11+8];
	fma.rn.f32 	%f142, %f133, %f134, %f132;
	bar.sync 	0;
$L__BB0_12:
	ld.param.u64 	%rd47, [_Z21tiled_matrix_multiplyPfS_S_i_param_2];
	cvta.to.global.u64 	%rd44, %rd47;
	mad.lo.s32 	%r105, %r49, %r3, %r5;
	mul.wide.s32 	%rd45, %r105, 4;
	add.s64 	%rd46, %rd44, %rd45;
	st.global.f32 	[%rd46], %f142;
	ret;

}


// ===== COMPILED SASS (sm_100) =====

	.target	sm_100

	.elftype	@"ET_EXEC"


//--------------------- .note.nv.tkinfo           --------------------------
	.section	.note.nv.tkinfo,"",@"SHT_NOTE"
	.sectionflags	@"SHF_NOTE_NV_TKINFO"
	.tkinfo
        /*0018*/ 	.word	0x00000002
        /*0030*/ 	.string	""
        /*0030*/ 	.string	"ptxas"
        /*0030*/ 	.string	"Cuda compilation tools, release 13.0, V13.0.88"
        /*0030*/ 	.string	"Build cuda_13.0.r13.0/compiler.36424714_0"
        /*0030*/ 	.string	"-arch sm_100 -m 64 "



//--------------------- .note.nv.cuinfo           --------------------------
	.section	.note.nv.cuinfo,"",@"SHT_NOTE"
	.sectionflags	@"SHF_NOTE_NV_CUINFO"
        /*0018*/ 	.short	0x0002
        /*001a*/ 	.short	0x0064
        /*001c*/ 	.short	0x0082
	.zero		2


//--------------------- .nv.info                  --------------------------
	.section	.nv.info,"",@"SHT_CUDA_INFO"
	.align	4


	//----- nvinfo : EIATTR_REGCOUNT
	.align		4
        /*0000*/ 	.byte	0x04, 0x2f
        /*0002*/ 	.short	(.L_1 - .L_0)
	.align		4
.L_0:
        /*0004*/ 	.word	index@(_Z21tiled_matrix_multiplyPfS_S_i)
        /*0008*/ 	.word	0x00000028


	//----- nvinfo : EIATTR_FRAME_SIZE
	.align		4
.L_1:
        /*000c*/ 	.byte	0x04, 0x11
        /*000e*/ 	.short	(.L_3 - .L_2)
	.align		4
.L_2:
        /*0010*/ 	.word	index@(_Z21tiled_matrix_multiplyPfS_S_i)
        /*0014*/ 	.word	0x00000000


	//----- nvinfo : EIATTR_MIN_STACK_SIZE
	.align		4
.L_3:
        /*0018*/ 	.byte	0x04, 0x12
        /*001a*/ 	.short	(.L_5 - .L_4)
	.align		4
.L_4:
        /*001c*/ 	.word	index@(_Z21tiled_matrix_multiplyPfS_S_i)
        /*0020*/ 	.word	0x00000000
.L_5:


//--------------------- .nv.compat                --------------------------
	.section	.nv.compat,"",@"SHT_CUDA_COMPAT_INFO"
	.align	4
        /*0000*/ 	.byte	0x02, 0x09, 0x00, 0x00, 0x02, 0x02, 0x01, 0x00, 0x02, 0x05, 0x05, 0x00, 0x03, 0x07, 0x01, 0x01
        /*0010*/ 	.byte	0x02, 0x03, 0x00, 0x00, 0x02, 0x06, 0x01, 0x00, 0x04, 0x0b, 0x08, 0x00, 0x09, 0x00, 0x00, 0x00
        /*0020*/ 	.byte	0x00, 0x00, 0x00, 0x00


//--------------------- .nv.info._Z21tiled_matrix_multiplyPfS_S_i --------------------------
	.section	.nv.info._Z21tiled_matrix_multiplyPfS_S_i,"",@"SHT_CUDA_INFO"
	.sectionflags	@""
	.align	4


	//----- nvinfo : EIATTR_CUDA_API_VERSION
	.align		4
        /*0000*/ 	.byte	0x04, 0x37
        /*0002*/ 	.short	(.L_7 - .L_6)
.L_6:
        /*0004*/ 	.word	0x00000082


	//----- nvinfo : EIATTR_KPARAM_INFO
	.align		4
.L_7:
        /*0008*/ 	.byte	0x04, 0x17
        /*000a*/ 	.short	(.L_9 - .L_8)
.L_8:
        /*000c*/ 	.word	0x00000000
        /*0010*/ 	.short	0x0003
        /*0012*/ 	.short	0x0018
        /*0014*/ 	.byte	0x00, 0xf0, 0x11, 0x00


	//----- nvinfo : EIATTR_KPARAM_INFO
	.align		4
.L_9:
        /*0018*/ 	.byte	0x04, 0x17
        /*001a*/ 	.short	(.L_11 - .L_10)
.L_10:
        /*001c*/ 	.word	0x00000000
        /*0020*/ 	.short	0x0002
        /*0022*/ 	.short	0x0010
        /*0024*/ 	.byte	0x00, 0xf5, 0x21, 0x00


	//----- nvinfo : EIATTR_KPARAM_INFO
	.align		4
.L_11:
        /*0028*/ 	.byte	0x04, 0x17
        /*002a*/ 	.short	(.L_13 - .L_12)
.L_12:
        /*002c*/ 	.word	0x00000000
        /*0030*/ 	.short	0x0001
        /*0032*/ 	.short	0x0008
        /*0034*/ 	.byte	0x00, 0xf5, 0x21, 0x00


	//----- nvinfo : EIATTR_KPARAM_INFO
	.align		4
.L_13:
        /*0038*/ 	.byte	0x04, 0x17
        /*003a*/ 	.short	(.L_15 - .L_14)
.L_14:
        /*003c*/ 	.word	0x00000000
        /*0040*/ 	.short	0x0000
        /*0042*/ 	.short	0x0000
        /*0044*/ 	.byte	0x00, 0xf5, 0x21, 0x00


	//----- nvinfo : EIATTR_SPARSE_MMA_MASK
	.align		4
.L_15:
        /*0048*/ 	.byte	0x03, 0x50
        /*004a*/ 	.short	0x0000


	//----- nvinfo : EIATTR_MAXREG_COUNT
	.align		4
        /*004c*/ 	.byte	0x03, 0x1b
        /*004e*/ 	.short	0x00ff


	//----- nvinfo : EIATTR_NUM_BARRIERS
	.align		4
        /*0050*/ 	.byte	0x02, 0x4c
        /*0052*/ 	.byte	0x01
	.zero		1


	//----- nvinfo : EIATTR_MERCURY_ISA_VERSION
	.align		4
        /*0054*/ 	.byte	0x03, 0x5f
        /*0056*/ 	.short	0x0101


	//----- nvinfo : EIATTR_VRC_CTA_INIT_COUNT
	.align		4
        /*0058*/ 	.byte	0x02, 0x4a
	.zero		1
	.zero		1


	//----- nvinfo : EIATTR_EXIT_INSTR_OFFSETS
	.align		4
        /*005c*/ 	.byte	0x04, 0x1c
        /*005e*/ 	.short	(.L_17 - .L_16)


	//   ....[0]....
.L_16:
        /*0060*/ 	.word	0x000012a0


	//----- nvinfo : EIATTR_CBANK_PARAM_SIZE
	.align		4
.L_17:
        /*0064*/ 	.byte	0x03, 0x19
        /*0066*/ 	.short	0x001c


	//----- nvinfo : EIATTR_PARAM_CBANK
	.align		4
        /*0068*/ 	.byte	0x04, 0x0a
        /*006a*/ 	.short	(.L_19 - .L_18)
	.align		4
.L_18:
        /*006c*/ 	.word	index@(.nv.constant0._Z21tiled_matrix_multiplyPfS_S_i)
        /*0070*/ 	.short	0x0380
        /*0072*/ 	.short	0x001c


	//----- nvinfo : EIATTR_SW_WAR
	.align		4
.L_19:
        /*0074*/ 	.byte	0x04, 0x36
        /*0076*/ 	.short	(.L_21 - .L_20)
.L_20:
        /*0078*/ 	.word	0x00000008
.L_21:


//--------------------- .nv.callgraph             --------------------------
	.section	.nv.callgraph,"",@"SHT_CUDA_CALLGRAPH"
	.align	4
	.sectionentsize	8
	.align		4
        /*0000*/ 	.word	0x00000000
	.align		4
        /*0004*/ 	.word	0xffffffff
	.align		4
        /*0008*/ 	.word	0x00000000
	.align		4
        /*000c*/ 	.word	0xfffffffe
	.align		4
        /*0010*/ 	.word	0x00000000
	.align		4
        /*0014*/ 	.word	0xfffffffd
	.align		4
        /*0018*/ 	.word	0x00000000
	.align		4
        /*001c*/ 	.word	0xfffffffc


//--------------------- .text._Z21tiled_matrix_multiplyPfS_S_i --------------------------
	.section	.text._Z21tiled_matrix_multiplyPfS_S_i,"ax",@progbits
	.align	128
        .global         _Z21tiled_matrix_multiplyPfS_S_i
        .type           _Z21tiled_matrix_multiplyPfS_S_i,@function
        .size           _Z21tiled_matrix_multiplyPfS_S_i,(.L_x_6 - _Z21tiled_matrix_multiplyPfS_S_i)
        .other          _Z21tiled_matrix_multiplyPfS_S_i,@"STO_CUDA_ENTRY STV_DEFAULT"
_Z21tiled_matrix_multiplyPfS_S_i:
.text._Z21tiled_matrix_multiplyPfS_S_i:
[----:B------:R-:W-:Y:S08]  /*0000*/  LDC R1, c[0x0][0x37c] ;  /* 0x0000df00ff017b82 */ /* 0x000ff00000000800 */
[----:B------:R-:W0:Y:S01]  /*0010*/  LDC R3, c[0x0][0x398] ;  /* 0x0000e600ff037b82 */ /* 0x000e220000000800 */
[----:B------:R-:W1:Y:S01]  /*0020*/  S2R R0, SR_TID.Y ;  /* 0x0000000000007919 */ /* 0x000e620000002200 */
[----:B------:R-:W2:Y:S01]  /*0030*/  LDCU.64 UR8, c[0x0][0x358] ;  /* 0x00006b00ff0877ac */ /* 0x000ea20008000a00 */
[----:B------:R-:W-:Y:S01]  /*0040*/  HFMA2 R15, -RZ, RZ, 0, 0 ;  /* 0x00000000ff0f7431 */ /* 0x000fe200000001ff */
[----:B------:R-:W1:Y:S01]  /*0050*/  S2R R5, SR_CTAID.Y ;  /* 0x0000000000057919 */ /* 0x000e620000002600 */
[----:B------:R-:W3:Y:S01]  /*0060*/  S2R R25, SR_TID.X ;  /* 0x0000000000197919 */ /* 0x000ee20000002100 */
[----:B------:R-:W3:Y:S01]  /*0070*/  S2R R14, SR_CTAID.X ;  /* 0x00000000000e7919 */ /* 0x000ee20000002500 */
[----:B0-----:R-:W-:-:S02]  /*0080*/  ISETP.GE.AND P0, PT, R3, 0x2, PT ;  /* 0x000000020300780c */ /* 0x001fc40003f06270 */
[----:B-1----:R-:W-:Y:S02]  /*0090*/  LEA R4, R5, R0, 0x1 ;  /* 0x0000000005047211 */ /* 0x002fe400078e08ff */
[----:B---3--:R-:W-:-:S09]  /*00a0*/  LEA R6, R14, R25, 0x1 ;  /* 0x000000190e067211 */ /* 0x008fd200078e08ff */
[----:B--2---:R-:W-:Y:S05]  /*00b0*/  @!P0 BRA `(.L_x_0) ;  /* 0x0000001000688947 */ /* 0x004fea0003800000 */
[----:B------:R-:W0:Y:S01]  /*00c0*/  S2UR UR6, SR_CgaCtaId ;  /* 0x00000000000679c3 */ /* 0x000e220000008800 */
[-C--:B------:R-:W-:Y:S01]  /*00d0*/  LEA.HI R5, R3, R3.reuse, RZ, 0x1 ;  /* 0x0000000303057211 */ /* 0x080fe200078f08ff */
[----:B------:R-:W-:Y:S01]  /*00e0*/  UMOV UR4, 0x400 ;  /* 0x0000040000047882 */ /* 0x000fe20000000000 */
[----:B------:R-:W-:Y:S01]  /*00f0*/  IMAD R7, R4, R3, R25 ;  /* 0x0000000304077224 */ /* 0x000fe200078e0219 */
[----:B------:R-:W-:Y:S01]  /*0100*/  UIADD3 UR5, UPT, UPT, UR4, 0x10, URZ ;  /* 0x0000001004057890 */ /* 0x000fe2000fffe0ff */
[----:B------:R-:W-:Y:S02]  /*0110*/  SHF.R.S32.HI R5, RZ, 0x1, R5 ;  /* 0x00000001ff057819 */ /* 0x000fe40000011405 */
[----:B------:R-:W-:Y:S02]  /*0120*/  MOV R15, RZ ;  /* 0x000000ff000f7202 */ /* 0x000fe40000000f00 */
[----:B------:R-:W-:-:S04]  /*0130*/  IADD3 R2, PT, PT, R5, -0x1, RZ ;  /* 0xffffffff05027810 */ /* 0x000fc80007ffe0ff */
[----:B------:R-:W-:Y:S02]  /*0140*/  ISETP.GE.U32.AND P0, PT, R2, 0x7, PT ;  /* 0x000000070200780c */ /* 0x000fe40003f06070 */
[----:B------:R-:W-:Y:S01]  /*0150*/  MOV R2, RZ ;  /* 0x000000ff00027202 */ /* 0x000fe20000000f00 */
[----:B0-----:R-:W-:Y:S02]  /*0160*/  ULEA UR4, UR6, UR4, 0x18 ;  /* 0x0000000406047291 */ /* 0x001fe4000f8ec0ff */
[----:B------:R-:W-:-:S04]  /*0170*/  ULEA UR5, UR6, UR5, 0x18 ;  /* 0x0000000506057291 */ /* 0x000fc8000f8ec0ff */
[C---:B------:R-:W-:Y:S02]  /*0180*/  LEA R8, R0.reuse, UR4, 0x3 ;  /* 0x0000000400087c11 */ /* 0x040fe4000f8e18ff */
[C---:B------:R-:W-:Y:S02]  /*0190*/  LEA R9, R25.reuse, UR5, 0x2 ;  /* 0x0000000519097c11 */ /* 0x040fe4000f8e10ff */
[----:B------:R-:W-:Y:S02]  /*01a0*/  LEA R10, R25, R8, 0x2 ;  /* 0x00000008190a7211 */ /* 0x000fe400078e10ff */
[----:B------:R-:W-:Y:S01]  /*01b0*/  LEA R11, R0, R9, 0x3 ;  /* 0x00000009000b7211 */ /* 0x000fe200078e18ff */
[----:B------:R-:W-:Y:S06]  /*01c0*/  @!P0 BRA `(.L_x_1) ;  /* 0x00000008002c8947 */ /* 0x000fec0003800000 */
[C---:B------:R-:W-:Y:S01]  /*01d0*/  IADD3 R2, PT, PT, R0.reuse, 0xe, RZ ;  /* 0x0000000e00027810 */ /* 0x040fe20007ffe0ff */
[CCC-:B------:R-:W-:Y:S01]  /*01e0*/  IMAD R27, R0.reuse, R3.reuse, R25.reuse ;  /* 0x00000003001b7224 */ /* 0x1c0fe200078e0219 */
[C---:B------:R-:W-:Y:S02]  /*01f0*/  IADD3 R12, PT, PT, R0.reuse, 0xc, RZ ;  /* 0x0000000c000c7810 */ /* 0x040fe40007ffe0ff */
[----:B------:R-:W-:Y:S01]  /*0200*/  IADD3 R16, PT, PT, R0, 0xa, RZ ;  /* 0x0000000a00107810 */ /* 0x000fe20007ffe0ff */
[-CC-:B------:R-:W-:Y:S01]  /*0210*/  IMAD R13, R2, R3.reuse, R25.reuse ;  /* 0x00000003020d7224 */ /* 0x180fe200078e0219 */
        /* <DEDUP_REMOVED lines=8> */
[----:B------:R-:W-:Y:S01]  /*02a0*/  LOP3.LUT R12, R5, 0x3ffffff8, RZ, 0xc0, !PT ;  /* 0x3ffffff8050c7812 */ /* 0x000fe200078ec0ff */
[--C-:B------:R-:W-:Y:S01]  /*02b0*/  IMAD R23, R22, R3, R25.reuse ;  /* 0x0000000316177224 */ /* 0x100fe200078e0219 */
[----:B------:R-:W-:Y:S01]  /*02c0*/  LEA R34, R14, R27, 0x1 ;  /* 0x0000001b0e227211 */ /* 0x000fe200078e08ff */
[----:B------:R-:W-:Y:S01]  /*02d0*/  IMAD R25, R24, R3, R25 ;  /* 0x0000000318197224 */ /* 0x000fe200078e0219 */
[----:B------:R-:W-:-:S02]  /*02e0*/  LEA R24, R14, R13, 0x1 ;  /* 0x0000000d0e187211 */ /* 0x000fc400078e08ff */
[C---:B------:R-:W-:Y:S02]  /*02f0*/  LEA R16, R14.reuse, R15, 0x1 ;  /* 0x0000000f0e107211 */ /* 0x040fe400078e08ff */
[C---:B------:R-:W-:Y:S02]  /*0300*/  LEA R26, R14.reuse, R17, 0x1 ;  /* 0x000000110e1a7211 */ /* 0x040fe400078e08ff */
[C---:B------:R-:W-:Y:S02]  /*0310*/  LEA R28, R14.reuse, R19, 0x1 ;  /* 0x000000130e1c7211 */ /* 0x040fe400078e08ff */
[C---:B------:R-:W-:Y:S02]  /*0320*/  LEA R30, R14.reuse, R21, 0x1 ;  /* 0x000000150e1e7211 */ /* 0x040fe400078e08ff */
[C---:B------:R-:W-:Y:S02]  /*0330*/  LEA R32, R14.reuse, R23, 0x1 ;  /* 0x000000170e207211 */ /* 0x040fe400078e08ff */
[----:B------:R-:W-:-:S02]  /*0340*/  LEA R14, R14, R25, 0x1 ;  /* 0x000000190e0e7211 */ /* 0x000fc400078e08ff */
[----:B------:R-:W-:Y:S02]  /*0350*/  MOV R15, RZ ;  /* 0x000000ff000f7202 */ /* 0x000fe40000000f00 */
[----:B------:R-:W-:Y:S02]  /*0360*/  MOV R2, R7 ;  /* 0x0000000700027202 */ /* 0x000fe40000000f00 */
[----:B------:R-:W-:-:S07]  /*0370*/  IADD3 R13, PT, PT, -R12, RZ, RZ ;  /* 0x000000ff0c0d7210 */ /* 0x000fce0007ffe1ff */
.L_x_2:
[----:B------:R-:W0:Y:S08]  /*0380*/  LDC.64 R36, c[0x0][0x380] ;  /* 0x0000e000ff247b82 */ /* 0x000e300000000a00 */
[----:B------:R-:W1:Y:S01]  /*0390*/  LDC.64 R20, c[0x0][0x388] ;  /* 0x0000e200ff147b82 */ /* 0x000e620000000a00 */
[----:B0-----:R-:W-:-:S05]  /*03a0*/  IMAD.WIDE R36, R2, 0x4, R36 ;  /* 0x0000000402247825 */ /* 0x001fca00078e0224 */
[----:B------:R-:W2:Y:S01]  /*03b0*/  LDG.E R17, desc[UR8][R36.64] ;  /* 0x0000000824117981 */ /* 0x000ea2000c1e1900 */
[----:B-1----:R-:W-:-:S05]  /*03c0*/  IMAD.WIDE.U32 R22, R34, 0x4, R20 ;  /* 0x0000000422167825 */ /* 0x002fca00078e0014 */
[----:B------:R0:W3:Y:S02]  /*03d0*/  LDG.E R25, desc[UR8][R22.64] ;  /* 0x0000000816197981 */ /* 0x0000e4000c1e1900 */
[----:B0-----:R-:W-:Y:S02]  /*03e0*/  IMAD.WIDE.U32 R22, R14, 0x4, R20 ;  /* 0x000000040e167825 */ /* 0x001fe400078e0014 */
[----:B--2---:R-:W-:Y:S04]  /*03f0*/  STS [R10], R17 ;  /* 0x000000110a007388 */ /* 0x004fe80000000800 */
[----:B---3--:R-:W-:Y:S01]  /*0400*/  STS [R11], R25 ;  /* 0x000000190b007388 */ /* 0x008fe20000000800 */
[----:B------:R-:W-:Y:S06]  /*0410*/  BAR.SYNC.DEFER_BLOCKING 0x0 ;  /* 0x0000000000007b1d */ /* 0x000fec0000010000 */
[----:B------:R-:W-:Y:S04]  /*0420*/  LDS R27, [R9] ;  /* 0x00000000091b7984 */ /* 0x000fe80000000800 */
[----:B------:R-:W-:Y:S04]  /*0430*/  LDS R29, [R9+0x8] ;  /* 0x00000800091d7984 */ /* 0x000fe80000000800 */
[----:B------:R-:W0:Y:S01]  /*0440*/  LDS.64 R18, [R8] ;  /* 0x0000000008127984 */ /* 0x000e220000000a00 */
[----:B------:R-:W-:Y:S06]  /*0450*/  BAR.SYNC.DEFER_BLOCKING 0x0 ;  /* 0x0000000000007b1d */ /* 0x000fec0000010000 */
[----:B------:R-:W2:Y:S04]  /*0460*/  LDG.E R31, desc[UR8][R36.64+0x8] ;  /* 0x00000808241f7981 */ /* 0x000ea8000c1e1900 */
[----:B------:R1:W3:Y:S01]  /*0470*/  LDG.E R33, desc[UR8][R22.64] ;  /* 0x0000000816217981 */ /* 0x0002e2000c1e1900 */
[----:B0-----:R-:W-:-:S04]  /*0480*/  FFMA R18, R18, R27, R15 ;  /* 0x0000001b12127223 */ /* 0x001fc8000000000f */
[----:B------:R-:W-:Y:S01]  /*0490*/  FFMA R29, R29, R19, R18 ;  /* 0x000000131d1d7223 */ /* 0x000fe20000000012 */
[----:B-1----:R-:W-:Y:S01]  /*04a0*/  IMAD.WIDE.U32 R22, R32, 0x4, R20 ;  /* 0x0000000420167825 */ /* 0x002fe200078e0014 */
        /* <DEDUP_REMOVED lines=47> */
[--C-:B-1----:R-:W-:Y:S01]  /*07a0*/  IMAD.WIDE.U32 R22, R16, 0x4, R20.reuse ;  /* 0x0000000410167825 */ /* 0x102fe200078e0014 */
        /* <DEDUP_REMOVED lines=8> */
[----:B------:R1:W3:Y:S02]  /*0830*/  LDG.E R27, desc[UR8][R22.64] ;  /* 0x00000008161b7981 */ /* 0x0002e4000c1e1900 */
[----:B-1----:R-:W-:-:S02]  /*0840*/  IMAD.WIDE.U32 R22, R24, 0x4, R20 ;  /* 0x0000000418167825 */ /* 0x002fc400078e0014 */
[----:B--2---:R-:W-:Y:S04]  /*0850*/  STS [R10], R35 ;  /* 0x000000230a007388 */ /* 0x004fe80000000800 */
[----:B---3--:R-:W-:Y:S01]  /*0860*/  STS [R11], R27 ;  /* 0x0000001b0b007388 */ /* 0x008fe20000000800 */
[----:B------:R-:W-:Y:S06]  /*0870*/  BAR.SYNC.DEFER_BLOCKING 0x0 ;  /* 0x0000000000007b1d */ /* 0x000fec0000010000 */
[----:B------:R-:W-:Y:S04]  /*0880*/  LDS R29, [R9] ;  /* 0x00000000091d7984 */ /* 0x000fe80000000800 */
[----:B------:R-:W-:Y:S04]  /*0890*/  LDS R27, [R9+0x8] ;  /* 0x00000800091b7984 */ /* 0x000fe80000000800 */
[----:B------:R-:W1:Y:S01]  /*08a0*/  LDS.64 R20, [R8] ;  /* 0x0000000008147984 */ /* 0x000e620000000a00 */
[----:B------:R-:W-:Y:S06]  /*08b0*/  BAR.SYNC.DEFER_BLOCKING 0x0 ;  /* 0x0000000000007b1d */ /* 0x000fec0000010000 */
[----:B------:R-:W2:Y:S04]  /*08c0*/  LDG.E R37, desc[UR8][R36.64+0x38] ;  /* 0x0000380824257981 */ /* 0x000ea8000c1e1900 */
[----:B------:R-:W3:Y:S01]  /*08d0*/  LDG.E R22, desc[UR8][R22.64] ;  /* 0x0000000816167981 */ /* 0x000ee2000c1e1900 */
[----:B0-----:R-:W-:Y:S01]  /*08e0*/  FFMA R18, R18, R17, R15 ;  /* 0x0000001112127223 */ /* 0x001fe2000000000f */
[----:B------:R-:W-:-:S03]  /*08f0*/  IADD3 R13, PT, PT, R13, 0x8, RZ ;  /* 0x000000080d0d7810 */ /* 0x000fc60007ffe0ff */
[----:B------:R-:W-:Y:S01]  /*0900*/  FFMA R19, R25, R19, R18 ;  /* 0x0000001319137223 */ /* 0x000fe20000000012 */
[----:B------:R-:W-:-:S03]  /*0910*/  ISETP.NE.AND P0, PT, R13, RZ, PT ;  /* 0x000000ff0d00720c */ /* 0x000fc60003f05270 */
[----:B-1----:R-:W-:-:S04]  /*0920*/  FFMA R20, R20, R29, R19 ;  /* 0x0000001d14147223 */ /* 0x002fc80000000013 */
[----:B------:R-:W-:Y:S01]  /*0930*/  FFMA R21, R27, R21, R20 ;  /* 0x000000151b157223 */ /* 0x000fe20000000014 */
[----:B------:R-:W-:Y:S02]  /*0940*/  IADD3 R2, PT, PT, R2, 0x10, RZ ;  /* 0x0000001002027810 */ /* 0x000fe40007ffe0ff */
[C---:B------:R-:W-:Y:S02]  /*0950*/  LEA R34, R3.reuse, R34, 0x4 ;  /* 0x0000002203227211 */ /* 0x040fe400078e20ff */
[C---:B------:R-:W-:Y:S02]  /*0960*/  LEA R14, R3.reuse, R14, 0x4 ;  /* 0x0000000e030e7211 */ /* 0x040fe400078e20ff */
[C---:B------:R-:W-:Y:S02]  /*0970*/  LEA R32, R3.reuse, R32, 0x4 ;  /* 0x0000002003207211 */ /* 0x040fe400078e20ff */
[C---:B------:R-:W-:Y:S02]  /*0980*/  LEA R30, R3.reuse, R30, 0x4 ;  /* 0x0000001e031e7211 */ /* 0x040fe400078e20ff */
[----:B------:R-:W-:-:S02]  /*0990*/  LEA R28, R3, R28, 0x4 ;  /* 0x0000001c031c7211 */ /* 0x000fc400078e20ff */
[C---:B------:R-:W-:Y:S02]  /*09a0*/  LEA R26, R3.reuse, R26, 0x4 ;  /* 0x0000001a031a7211 */ /* 0x040fe400078e20ff */
[C---:B------:R-:W-:Y:S02]  /*09b0*/  LEA R24, R3.reuse, R24, 0x4 ;  /* 0x0000001803187211 */ /* 0x040fe400078e20ff */
[----:B------:R-:W-:Y:S01]  /*09c0*/  LEA R16, R3, R16, 0x4 ;  /* 0x0000001003107211 */ /* 0x000fe200078e20ff */
[----:B--2---:R-:W-:Y:S04]  /*09d0*/  STS [R10], R37 ;  /* 0x000000250a007388 */ /* 0x004fe80000000800 */
[----:B---3--:R-:W-:Y:S01]  /*09e0*/  STS [R11], R22 ;  /* 0x000000160b007388 */ /* 0x008fe20000000800 */
[----:B------:R-:W-:Y:S06]  /*09f0*/  BAR.SYNC.DEFER_BLOCKING 0x0 ;  /* 0x0000000000007b1d */ /* 0x000fec0000010000 */
[----:B------:R-:W-:Y:S04]  /*0a00*/  LDS R33, [R9] ;  /* 0x0000000009217984 */ /* 0x000fe80000000800 */
[----:B------:R-:W0:Y:S04]  /*0a10*/  LDS.64 R22, [R8] ;  /* 0x0000000008167984 */ /* 0x000e280000000a00 */
[----:B------:R-:W1:Y:S01]  /*0a20*/  LDS R31, [R9+0x8] ;  /* 0x00000800091f7984 */ /* 0x000e620000000800 */
[----:B0-----:R-:W-:-:S04]  /*0a30*/  FFMA R22, R22, R33, R21 ;  /* 0x0000002116167223 */ /* 0x001fc80000000015 */
[----:B-1----:R-:W-:Y:S01]  /*0a40*/  FFMA R15, R31, R23, R22 ;  /* 0x000000171f0f7223 */ /* 0x002fe20000000016 */
[----:B------:R-:W-:Y:S06]  /*0a50*/  BAR.SYNC.DEFER_BLOCKING 0x0 ;  /* 0x0000000000007b1d */ /* 0x000fec0000010000 */
[----:B------:R-:W-:Y:S05]  /*0a60*/  @P0 BRA `(.L_x_2) ;  /* 0xfffffff800440947 */ /* 0x000fea000383ffff */
[----:B------:R-:W-:-:S07]  /*0a70*/  MOV R2, R12 ;  /* 0x0000000c00027202 */ /* 0x000fce0000000f00 */
.L_x_1:
[----:B------:R-:W-:-:S13]  /*0a80*/  LOP3.LUT P0, R12, R5, 0x7, RZ, 0xc0, !PT ;  /* 0x00000007050c7812 */ /* 0x000fda000780c0ff */
[----:B------:R-:W-:Y:S05]  /*0a90*/  @!P0 BRA `(.L_x_0) ;  /* 0x0000000400f08947 */ /* 0x000fea0003800000 */
[----:B------:R-:W-:Y:S02]  /*0aa0*/  ISETP.GE.U32.AND P0, PT, R12, 0x4, PT ;  /* 0x000000040c00780c */ /* 0x000fe40003f06070 */
[----:B------:R-:W-:-:S04]  /*0ab0*/  LOP3.LUT R31, R5, 0x3, RZ, 0xc0, !PT ;  /* 0x00000003051f7812 */ /* 0x000fc800078ec0ff */
[----:B------:R-:W-:-:S07]  /*0ac0*/  ISETP.NE.AND P1, PT, R31, RZ, PT ;  /* 0x000000ff1f00720c */ /* 0x000fce0003f25270 */
[----:B------:R-:W-:Y:S06]  /*0ad0*/  @!P0 BRA `(.L_x_3) ;  /* 0x0000000000f88947 */ /* 0x000fec0003800000 */
[----:B------:R-:W0:Y:S01]  /*0ae0*/  LDC.64 R12, c[0x0][0x380] ;  /* 0x0000e000ff0c7b82 */ /* 0x000e220000000a00 */
[C---:B------:R-:W-:Y:S02]  /*0af0*/  LEA R27, R2.reuse, R0, 0x1 ;  /* 0x00000000021b7211 */ /* 0x040fe400078e08ff */
[----:B------:R-:W-:-:S03]  /*0b00*/  LEA R17, R2, R7, 0x1 ;  /* 0x0000000702117211 */ /* 0x000fc600078e08ff */
[----:B------:R-:W-:Y:S02]  /*0b10*/  IMAD R19, R27, R3, R6 ;  /* 0x000000031b137224 */ /* 0x000fe400078e0206 */
[----:B------:R-:W1:Y:S01]  /*0b20*/  LDC.64 R20, c[0x0][0x388] ;  /* 0x0000e200ff147b82 */ /* 0x000e620000000a00 */
[----:B0-----:R-:W-:-:S05]  /*0b30*/  IMAD.WIDE R12, R17, 0x4, R12 ;  /* 0x00000004110c7825 */ /* 0x001fca00078e020c */
[----:B------:R-:W2:Y:S01]  /*0b40*/  LDG.E R23, desc[UR8][R12.64] ;  /* 0x000000080c177981 */ /* 0x000ea2000c1e1900 */
[----:B-1----:R-:W-:-:S06]  /*0b50*/  IMAD.WIDE.U32 R18, R19, 0x4, R20 ;  /* 0x0000000413127825 */ /* 0x002fcc00078e0014 */
[----:B------:R-:W3:Y:S01]  /*0b60*/  LDG.E R18, desc[UR8][R18.64] ;  /* 0x0000000812127981 */ /* 0x000ee2000c1e1900 */
[----:B------:R-:W-:-:S05]  /*0b70*/  IADD3 R14, PT, PT, R27, 0x2, RZ ;  /* 0x000000021b0e7810 */ /* 0x000fca0007ffe0ff */
[----:B------:R-:W-:-:S04]  /*0b80*/  IMAD R25, R14, R3, R6 ;  /* 0x000000030e197224 */ /* 0x000fc800078e0206 */
[----:B------:R-:W-:Y:S01]  /*0b90*/  IMAD.WIDE.U32 R24, R25, 0x4, R20 ;  /* 0x0000000419187825 */ /* 0x000fe200078e0014 */
[----:B--2---:R0:W-:Y:S04]  /*0ba0*/  STS [R10], R23 ;  /* 0x000000170a007388 */ /* 0x0041e80000000800 */
        /* <DEDUP_REMOVED lines=8> */
[----:B------:R-:W-:-:S05]  /*0c30*/  IADD3 R19, PT, PT, R27, 0x4, RZ ;  /* 0x000000041b137810 */ /* 0x000fca0007ffe0ff */
[----:B------:R-:W-:-:S04]  /*0c40*/  IMAD R19, R19, R3, R6 ;  /* 0x0000000313137224 */ /* 0x000fc800078e0206 */
[----:B0-----:R-:W-:Y:S01]  /*0c50*/  IMAD.WIDE.U32 R22, R19, 0x4, R20 ;  /* 0x0000000413167825 */ /* 0x001fe200078e0014 */
        /* <DEDUP_REMOVED lines=8> */
[----:B------:R-:W3:Y:S01]  /*0ce0*/  LDG.E R22, desc[UR8][R22.64] ;  /* 0x0000000816167981 */ /* 0x000ee2000c1e1900 */
[----:B------:R-:W-:-:S05]  /*0cf0*/  IADD3 R27, PT, PT, R27, 0x6, RZ ;  /* 0x000000061b1b7810 */ /* 0x000fca0007ffe0ff */
[----:B------:R-:W-:-:S04]  /*0d00*/  IMAD R25, R27, R3, R6 ;  /* 0x000000031b197224 */ /* 0x000fc800078e0206 */
[----:B------:R-:W-:Y:S01]  /*0d10*/  IMAD.WIDE.U32 R24, R25, 0x4, R20 ;  /* 0x0000000419187825 */ /* 0x000fe200078e0014 */
[----:B--2---:R-:W-:Y:S04]  /*0d20*/  STS [R10], R35 ;  /* 0x000000230a007388 */ /* 0x004fe80000000800 */
[----:B---3--:R-:W-:Y:S01]  /*0d30*/  STS [R11], R22 ;  /* 0x000000160b007388 */ /* 0x008fe20000000800 */
[----:B------:R-:W-:Y:S06]  /*0d40*/  BAR.SYNC.DEFER_BLOCKING 0x0 ;  /* 0x0000000000007b1d */ /* 0x000fec0000010000 */
[----:B------:R-:W-:Y:S04]  /*0d50*/  LDS R27, [R9] ;  /* 0x00000000091b7984 */ /* 0x000fe80000000800 */
[----:B------:R-:W-:Y:S04]  /*0d60*/  LDS R30, [R9+0x8] ;  /* 0x00000800091e7984 */ /* 0x000fe80000000800 */
[----:B------:R-:W2:Y:S01]  /*0d70*/  LDS.64 R20, [R8] ;  /* 0x0000000008147984 */ /* 0x000ea20000000a00 */
[----:B------:R-:W-:Y:S06]  /*0d80*/  BAR.SYNC.DEFER_BLOCKING 0x0 ;  /* 0x0000000000007b1d */ /* 0x000fec0000010000 */
[----:B------:R-:W3:Y:S04]  /*0d90*/  LDG.E R13, desc[UR8][R12.64+0x18] ;  /* 0x000018080c0d7981 */ /* 0x000ee8000c1e1900 */
[----:B------:R-:W4:Y:S01]  /*0da0*/  LDG.E R24, desc[UR8][R24.64] ;  /* 0x0000000818187981 */ /* 0x000f22000c1e1900 */
[----:B-1----:R-:W-:-:S04]  /*0db0*/  FFMA R15, R16, R14, R15 ;  /* 0x0000000e100f7223 */ /* 0x002fc8000000000f */
[----:B------:R-:W-:-:S04]  /*0dc0*/  FFMA R15, R26, R17, R15 ;  /* 0x000000111a0f7223 */ /* 0x000fc8000000000f */
[----:B0-----:R-:W-:-:S04]  /*0dd0*/  FFMA R15, R18, R29, R15 ;  /* 0x0000001d120f7223 */ /* 0x001fc8000000000f */
[----:B------:R-:W-:-:S04]  /*0de0*/  FFMA R15, R28, R19, R15 ;  /* 0x000000131c0f7223 */ /* 0x000fc8000000000f */
[----:B--2---:R-:W-:-:S04]  /*0df0*/  FFMA R15, R20, R27, R15 ;  /* 0x0000001b140f7223 */ /* 0x004fc8000000000f */
[----:B------:R-:W-:Y:S01]  /*0e00*/  FFMA R15, R30, R21, R15 ;  /* 0x000000151e0f7223 */ /* 0x000fe2000000000f */
[----:B------:R-:W-:-:S04]  /*0e10*/  LEA R2, R2, -R2, 0x1 ;  /* 0x8000000202027211 */ /* 0x000fc800078e08ff */
[----:B------:R-:W-:Y:S01]  /*0e20*/  IADD3 R2, PT, PT, R2, 0x4, RZ ;  /* 0x0000000402027810 */ /* 0x000fe20007ffe0ff */
[----:B---3--:R-:W-:Y:S04]  /*0e30*/  STS [R10], R13 ;  /* 0x0000000d0a007388 */ /* 0x008fe80000000800 */
[----:B----4-:R-:W-:Y:S01]  /*0e40*/  STS [R11], R24 ;  /* 0x000000180b007388 */ /* 0x010fe20000000800 */
[----:B------:R-:W-:Y:S06]  /*0e50*/  BAR.SYNC.DEFER_BLOCKING 0x0 ;  /* 0x0000000000007b1d */ /* 0x000fec0000010000 */
[----:B------:R-:W-:Y:S04]  /*0e60*/  LDS R32, [R9] ;  /* 0x0000000009207984 */ /* 0x000fe80000000800 */
[----:B------:R-:W0:Y:S04]  /*0e70*/  LDS.64 R22, [R8] ;  /* 0x0000000008167984 */ /* 0x000e280000000a00 */
[----:B------:R-:W1:Y:S01]  /*0e80*/  LDS R33, [R9+0x8] ;  /* 0x0000080009217984 */ /* 0x000e620000000800 */
[----:B0-----:R-:W-:-:S04]  /*0e90*/  FFMA R22, R22, R32, R15 ;  /* 0x0000002016167223 */ /* 0x001fc8000000000f */
[----:B-1----:R-:W-:Y:S01]  /*0ea0*/  FFMA R15, R33, R23, R22 ;  /* 0x00000017210f7223 */ /* 0x002fe20000000016 */
[----:B------:R-:W-:Y:S06]  /*0eb0*/  BAR.SYNC.DEFER_BLOCKING 0x0 ;  /* 0x0000000000007b1d */ /* 0x000fec0000010000 */
.L_x_3:
[----:B------:R-:W-:Y:S05]  /*0ec0*/  @!P1 BRA `(.L_x_0) ;  /* 0x0000000000e49947 */ /* 0x000fea0003800000 */
[----:B------:R-:W-:Y:S02]  /*0ed0*/  ISETP.NE.AND P0, PT, R31, 0x1, PT ;  /* 0x000000011f00780c */ /* 0x000fe40003f05270 */
[----:B------:R-:W-:-:S04]  /*0ee0*/  LOP3.LUT R5, R5, 0x1, RZ, 0xc0, !PT ;  /* 0x0000000105057812 */ /* 0x000fc800078ec0ff */
[----:B------:R-:W-:-:S07]  /*0ef0*/  ISETP.NE.U32.AND P1, PT, R5, 0x1, PT ;  /* 0x000000010500780c */ /* 0x000fce0003f25070 */
        /* <DEDUP_REMOVED lines=22> */
[----:B0-----:R-:W-:-:S04]  /*1060*/  FFMA R14, R16, R14, R15 ;  /* 0x0000000e100e7223 */ /* 0x001fc8000000000f */
[----:B------:R-:W-:Y:S01]  /*1070*/  FFMA R17, R23, R17, R14 ;  /* 0x0000001117117223 */ /* 0x000fe2000000000e */
[----:B------:R-:W-:-:S04]  /*1080*/  LEA R2, R2, -R2, 0x1 ;  /* 0x8000000202027211 */ /* 0x000fc800078e08ff */
[----:B------:R-:W-:Y:S01]  /*1090*/  IADD3 R2, PT, PT, R2, 0x2, RZ ;  /* 0x0000000202027810 */ /* 0x000fe20007ffe0ff */
        /* <DEDUP_REMOVED lines=9> */
.L_x_4:
[----:B------:R-:W-:Y:S05]  /*1130*/  @P1 BRA `(.L_x_0) ;  /* 0x0000000000481947 */ /* 0x000fea0003800000 */
[----:B------:R-:W0:Y:S01]  /*1140*/  LDC.64 R12, c[0x0][0x380] ;  /* 0x0000e000ff0c7b82 */ /* 0x000e220000000a00 */
[C---:B------:R-:W-:Y:S02]  /*1150*/  LEA R0, R2.reuse, R0, 0x1 ;  /* 0x0000000002007211 */ /* 0x040fe400078e08ff */
[----:B------:R-:W-:-:S03]  /*1160*/  LEA R7, R2, R7, 0x1 ;  /* 0x0000000702077211 */ /* 0x000fc600078e08ff */
[----:B------:R-:W-:Y:S02]  /*1170*/  IMAD R5, R0, R3, R6 ;  /* 0x0000000300057224 */ /* 0x000fe400078e0206 */
[----:B------:R-:W1:Y:S01]  /*1180*/  LDC.64 R16, c[0x0][0x388] ;  /* 0x0000e200ff107b82 */ /* 0x000e620000000a00 */
[----:B0-----:R-:W-:-:S06]  /*1190*/  IMAD.WIDE R12, R7, 0x4, R12 ;  /* 0x00000004070c7825 */ /* 0x001fcc00078e020c */
[----:B------:R-:W2:Y:S01]  /*11a0*/  LDG.E R13, desc[UR8][R12.64] ;  /* 0x000000080c0d7981 */ /* 0x000ea2000c1e1900 */
[----:B-1----:R-:W-:-:S06]  /*11b0*/  IMAD.WIDE.U32 R16, R5, 0x4, R16 ;  /* 0x0000000405107825 */ /* 0x002fcc00078e0010 */
[----:B------:R-:W3:Y:S04]  /*11c0*/  LDG.E R16, desc[UR8][R16.64] ;  /* 0x0000000810107981 */ /* 0x000ee8000c1e1900 */
        /* <DEDUP_REMOVED lines=9> */
.L_x_0:
[----:B------:R-:W0:Y:S01]  /*1260*/  LDC.64 R8, c[0x0][0x390] ;  /* 0x0000e400ff087b82 */ /* 0x000e220000000a00 */
[----:B------:R-:W-:-:S04]  /*1270*/  IMAD R3, R4, R3, R6 ;  /* 0x0000000304037224 */ /* 0x000fc800078e0206 */
[----:B0-----:R-:W-:-:S05]  /*1280*/  IMAD.WIDE R2, R3, 0x4, R8 ;  /* 0x0000000403027825 */ /* 0x001fca00078e0208 */
[----:B------:R-:W-:Y:S01]  /*1290*/  STG.E desc[UR8][R2.64], R15 ;  /* 0x0000000f02007986 */ /* 0x000fe2000c101908 */
[----:B------:R-:W-:Y:S05]  /*12a0*/  EXIT ;  /* 0x000000000000794d */ /* 0x000fea0003800000 */
.L_x_5:
[----:B------:R-:W-:-:S00]  /*12b0*/  BRA `(.L_x_5) ;  /* 0xfffffffc00fc7947 */ /* 0x000fc0000383ffff */
[----:B------:R-:W-:-:S00]  /*12c0*/  NOP ;  /* 0x0000000000007918 */ /* 0x000fc00000000000 */
        /* <DEDUP_REMOVED lines=11> */
.L_x_6:


//--------------------- .nv.shared._Z21tiled_matrix_multiplyPfS_S_i --------------------------
	.section	.nv.shared._Z21tiled_matrix_multiplyPfS_S_i,"aw",@nobits
	.sectionflags	@""
	.align	4
.nv.shared._Z21tiled_matrix_multiplyPfS_S_i:
	.zero		1056


//--------------------- .nv.shared.reserved.0     --------------------------
	.section	.nv.shared.reserved.0,"aw",@nobits
	.weak		__nv_reservedSMEM_offset_0_alias
	.size		__nv_reservedSMEM_offset_0_alias, 0, 64
	.other		__nv_reservedSMEM_offset_0_alias,@"STO_CUDA_RESERVED_SHARED STV_DEFAULT"
__nv_reservedSMEM_offset_0_alias:
	.zero		0
	.zero		64


//--------------------- .nv.constant0._Z21tiled_matrix_multiplyPfS_S_i --------------------------
	.section	.nv.constant0._Z21tiled_matrix_multiplyPfS_S_i,"a",@progbits
	.sectionflags	@""
	.align	4
.nv.constant0._Z21tiled_matrix_multiplyPfS_S_i:
	.zero		924


//--------------------- SYMBOLS --------------------------

	.type		.nv.reservedSmem.offset0,@object
	.size		.nv.reservedSmem.offset0,0x4
	.type		.nv.reservedSmem.cap,@object
	.size		.nv.reservedSmem.cap,0x4
